//
// Generated by NVIDIA NVVM Compiler
//
// Compiler Build ID: CL-36424714
// Cuda compilation tools, release 13.0, V13.0.88
// Based on NVVM 20.0.0
//

.version 9.0
.target sm_100
.address_size 64

	// .globl	_Z11copyHeatersPfS_ii

.visible .entry _Z11copyHeatersPfS_ii(
	.param .u64 .ptr .align 1 _Z11copyHeatersPfS_ii_param_0,
	.param .u64 .ptr .align 1 _Z11copyHeatersPfS_ii_param_1,
	.param .u32 _Z11copyHeatersPfS_ii_param_2,
	.param .u32 _Z11copyHeatersPfS_ii_param_3
)
{


	ret;

}
	// .globl	_Z10updateGridPfS_fii
.visible .entry _Z10updateGridPfS_fii(
	.param .u64 .ptr .align 1 _Z10updateGridPfS_fii_param_0,
	.param .u64 .ptr .align 1 _Z10updateGridPfS_fii_param_1,
	.param .f32 _Z10updateGridPfS_fii_param_2,
	.param .u32 _Z10updateGridPfS_fii_param_3,
	.param .u32 _Z10updateGridPfS_fii_param_4
)
{


	ret;

}


// ===== COMPILED SASS (sm_100) =====

	.target	sm_100

	.elftype	@"ET_EXEC"


//--------------------- .note.nv.tkinfo           --------------------------
	.section	.note.nv.tkinfo,"",@"SHT_NOTE"
	.sectionflags	@"SHF_NOTE_NV_TKINFO"
	.tkinfo
        /*0018*/ 	.word	0x00000002
        /*0030*/ 	.string	""
        /*0030*/ 	.string	"ptxas"
        /*0030*/ 	.string	"Cuda compilation tools, release 13.0, V13.0.88"
        /*0030*/ 	.string	"Build cuda_13.0.r13.0/compiler.36424714_0"
        /*0030*/ 	.string	"-arch sm_100 -m 64 "



//--------------------- .note.nv.cuinfo           --------------------------
	.section	.note.nv.cuinfo,"",@"SHT_NOTE"
	.sectionflags	@"SHF_NOTE_NV_CUINFO"
        /*0018*/ 	.short	0x0002
        /*001a*/ 	.short	0x0064
        /*001c*/ 	.short	0x0082
	.zero		2


//--------------------- .nv.info                  --------------------------
	.section	.nv.info,"",@"SHT_CUDA_INFO"
	.align	4


	//----- nvinfo : EIATTR_REGCOUNT
	.align		4
        /*0000*/ 	.byte	0x04, 0x2f
        /*0002*/ 	.short	(.L_1 - .L_0)
	.align		4
.L_0:
        /*0004*/ 	.word	index@(_Z11copyHeatersPfS_ii)
        /*0008*/ 	.word	0x00000004


	//----- nvinfo : EIATTR_FRAME_SIZE
	.align		4
.L_1:
        /*000c*/ 	.byte	0x04, 0x11
        /*000e*/ 	.short	(.L_3 - .L_2)
	.align		4
.L_2:
        /*0010*/ 	.word	index@(_Z11copyHeatersPfS_ii)
        /*0014*/ 	.word	0x00000000


	//----- nvinfo : EIATTR_REGCOUNT
	.align		4
.L_3:
        /*0018*/ 	.byte	0x04, 0x2f
        /*001a*/ 	.short	(.L_5 - .L_4)
	.align		4
.L_4:
        /*001c*/ 	.word	index@(_Z10updateGridPfS_fii)
        /*0020*/ 	.word	0x00000004


	//----- nvinfo : EIATTR_FRAME_SIZE
	.align		4
.L_5:
        /*0024*/ 	.byte	0x04, 0x11
        /*0026*/ 	.short	(.L_7 - .L_6)
	.align		4
.L_6:
        /*0028*/ 	.word	index@(_Z10updateGridPfS_fii)
        /*002c*/ 	.word	0x00000000


	//----- nvinfo : EIATTR_MIN_STACK_SIZE
	.align		4
.L_7:
        /*0030*/ 	.byte	0x04, 0x12
        /*0032*/ 	.short	(.L_9 - .L_8)
	.align		4
.L_8:
        /*0034*/ 	.word	index@(_Z10updateGridPfS_fii)
        /*0038*/ 	.word	0x00000000


	//----- nvinfo : EIATTR_MIN_STACK_SIZE
	.align		4
.L_9:
        /*003c*/ 	.byte	0x04, 0x12
        /*003e*/ 	.short	(.L_11 - .L_10)
	.align		4
.L_10:
        /*0040*/ 	.word	index@(_Z11copyHeatersPfS_ii)
        /*0044*/ 	.word	0x00000000
.L_11:


//--------------------- .nv.compat                --------------------------
	.section	.nv.compat,"",@"SHT_CUDA_COMPAT_INFO"
	.align	4
        /*0000*/ 	.byte	0x02, 0x09, 0x00, 0x00, 0x02, 0x02, 0x01, 0x00, 0x02, 0x05, 0x05, 0x00, 0x03, 0x07, 0x01, 0x01
        /*0010*/ 	.byte	0x02, 0x03, 0x00, 0x00, 0x02, 0x06, 0x01, 0x00, 0x04, 0x0b, 0x08, 0x00, 0x09, 0x00, 0x00, 0x00
        /*0020*/ 	.byte	0x00, 0x00, 0x00, 0x00


//--------------------- .nv.info._Z10updateGridPfS_fii --------------------------
	.section	.nv.info._Z10updateGridPfS_fii,"",@"SHT_CUDA_INFO"
	.sectionflags	@""
	.align	4


	//----- nvinfo : EIATTR_CUDA_API_VERSION
	.align		4
        /*0000*/ 	.byte	0x04, 0x37
        /*0002*/ 	.short	(.L_13 - .L_12)
.L_12:
        /*0004*/ 	.word	0x00000082


	//----- nvinfo : EIATTR_KPARAM_INFO
	.align		4
.L_13:
        /*0008*/ 	.byte	0x04, 0x17
        /*000a*/ 	.short	(.L_15 - .L_14)
.L_14:
        /*000c*/ 	.word	0x00000000
        /*0010*/ 	.short	0x0004
        /*0012*/ 	.short	0x0018
        /*0014*/ 	.byte	0x00, 0xf0, 0x11, 0x00


	//----- nvinfo : EIATTR_KPARAM_INFO
	.align		4
.L_15:
        /*0018*/ 	.byte	0x04, 0x17
        /*001a*/ 	.short	(.L_17 - .L_16)
.L_16:
        /*001c*/ 	.word	0x00000000
        /*0020*/ 	.short	0x0003
        /*0022*/ 	.short	0x0014
        /*0024*/ 	.byte	0x00, 0xf0, 0x11, 0x00


	//----- nvinfo : EIATTR_KPARAM_INFO
	.align		4
.L_17:
        /*0028*/ 	.byte	0x04, 0x17
        /*002a*/ 	.short	(.L_19 - .L_18)
.L_18:
        /*002c*/ 	.word	0x00000000
        /*0030*/ 	.short	0x0002
        /*0032*/ 	.short	0x0010
        /*0034*/ 	.byte	0x00, 0xf0, 0x11, 0x00


	//----- nvinfo : EIATTR_KPARAM_INFO
	.align		4
.L_19:
        /*0038*/ 	.byte	0x04, 0x17
        /*003a*/ 	.short	(.L_21 - .L_20)
.L_20:
        /*003c*/ 	.word	0x00000000
        /*0040*/ 	.short	0x0001
        /*0042*/ 	.short	0x0008
        /*0044*/ 	.byte	0x00, 0xf5, 0x21, 0x00


	//----- nvinfo : EIATTR_KPARAM_INFO
	.align		4
.L_21:
        /*0048*/ 	.byte	0x04, 0x17
        /*004a*/ 	.short	(.L_23 - .L_22)
.L_22:
        /*004c*/ 	.word	0x00000000
        /*0050*/ 	.short	0x0000
        /*0052*/ 	.short	0x0000
        /*0054*/ 	.byte	0x00, 0xf5, 0x21, 0x00


	//----- nvinfo : EIATTR_SPARSE_MMA_MASK
	.align		4
.L_23:
        /*0058*/ 	.byte	0x03, 0x50
        /*005a*/ 	.short	0x0000


	//----- nvinfo : EIATTR_MAXREG_COUNT
	.align		4
        /*005c*/ 	.byte	0x03, 0x1b
        /*005e*/ 	.short	0x00ff


	//----- nvinfo : EIATTR_MERCURY_ISA_VERSION
	.align		4
        /*0060*/ 	.byte	0x03, 0x5f
        /*0062*/ 	.short	0x0101


	//----- nvinfo : EIATTR_VRC_CTA_INIT_COUNT
	.align		4
        /*0064*/ 	.byte	0x02, 0x4a
	.zero		1
	.zero		1


	//----- nvinfo : EIATTR_EXIT_INSTR_OFFSETS
	.align		4
        /*0068*/ 	.byte	0x04, 0x1c
        /*006a*/ 	.short	(.L_25 - .L_24)


	//   ....[0]....
.L_24:
        /*006c*/ 	.word	0x00000010


	//----- nvinfo : EIATTR_CBANK_PARAM_SIZE
	.align		4
.L_25:
        /*0070*/ 	.byte	0x03, 0x19
        /*0072*/ 	.short	0x001c


	//----- nvinfo : EIATTR_PARAM_CBANK
	.align		4
        /*0074*/ 	.byte	0x04, 0x0a
        /*0076*/ 	.short	(.L_27 - .L_26)
	.align		4
.L_26:
        /*0078*/ 	.word	index@(.nv.constant0._Z10updateGridPfS_fii)
        /*007c*/ 	.short	0x0380
        /*007e*/ 	.short	0x001c


	//----- nvinfo : EIATTR_SW_WAR
	.align		4
.L_27:
        /*0080*/ 	.byte	0x04, 0x36
        /*0082*/ 	.short	(.L_29 - .L_28)
.L_28:
        /*0084*/ 	.word	0x00000008
.L_29:


//--------------------- .nv.info._Z11copyHeatersPfS_ii --------------------------
	.section	.nv.info._Z11copyHeatersPfS_ii,"",@"SHT_CUDA_INFO"
	.sectionflags	@""
	.align	4


	//----- nvinfo : EIATTR_CUDA_API_VERSION
	.align		4
        /*0000*/ 	.byte	0x04, 0x37
        /*0002*/ 	.short	(.L_31 - .L_30)
.L_30:
        /*0004*/ 	.word	0x00000082


	//----- nvinfo : EIATTR_KPARAM_INFO
	.align		4
.L_31:
        /*0008*/ 	.byte	0x04, 0x17
        /*000a*/ 	.short	(.L_33 - .L_32)
.L_32:
        /*000c*/ 	.word	0x00000000
        /*0010*/ 	.short	0x0003
        /*0012*/ 	.short	0x0014
        /*0014*/ 	.byte	0x00, 0xf0, 0x11, 0x00


	//----- nvinfo : EIATTR_KPARAM_INFO
	.align		4
.L_33:
        /*0018*/ 	.byte	0x04, 0x17
        /*001a*/ 	.short	(.L_35 - .L_34)
.L_34:
        /*001c*/ 	.word	0x00000000
        /*0020*/ 	.short	0x0002
        /*0022*/ 	.short	0x0010
        /*0024*/ 	.byte	0x00, 0xf0, 0x11, 0x00


	//----- nvinfo : EIATTR_KPARAM_INFO
	.align		4
.L_35:
        /*0028*/ 	.byte	0x04, 0x17
        /*002a*/ 	.short	(.L_37 - .L_36)
.L_36:
        /*002c*/ 	.word	0x00000000
        /*0030*/ 	.short	0x0001
        /*0032*/ 	.short	0x0008
        /*0034*/ 	.byte	0x00, 0xf5, 0x21, 0x00


	//----- nvinfo : EIATTR_KPARAM_INFO
	.align		4
.L_37:
        /*0038*/ 	.byte	0x04, 0x17
        /*003a*/ 	.short	(.L_39 - .L_38)
.L_38:
        /*003c*/ 	.word	0x00000000
        /*0040*/ 	.short	0x0000
        /*0042*/ 	.short	0x0000
        /*0044*/ 	.byte	0x00, 0xf5, 0x21, 0x00


	//----- nvinfo : EIATTR_SPARSE_MMA_MASK
	.align		4
.L_39:
        /*0048*/ 	.byte	0x03, 0x50
        /*004a*/ 	.short	0x0000


	//----- nvinfo : EIATTR_MAXREG_COUNT
	.align		4
        /*004c*/ 	.byte	0x03, 0x1b
        /*004e*/ 	.short	0x00ff


	//----- nvinfo : EIATTR_MERCURY_ISA_VERSION
	.align		4
        /*0050*/ 	.byte	0x03, 0x5f
        /*0052*/ 	.short	0x0101


	//----- nvinfo : EIATTR_VRC_CTA_INIT_COUNT
	.align		4
        /*0054*/ 	.byte	0x02, 0x4a
	.zero		1
	.zero		1


	//----- nvinfo : EIATTR_EXIT_INSTR_OFFSETS
	.align		4
        /*0058*/ 	.byte	0x04, 0x1c
        /*005a*/ 	.short	(.L_41 - .L_40)


	//   ....[0]....
.L_40:
        /*005c*/ 	.word	0x00000010


	//----- nvinfo : EIATTR_CBANK_PARAM_SIZE
	.align		4
.L_41:
        /*0060*/ 	.byte	0x03, 0x19
        /*0062*/ 	.short	0x0018


	//----- nvinfo : EIATTR_PARAM_CBANK
	.align		4
        /*0064*/ 	.byte	0x04, 0x0a
        /*0066*/ 	.short	(.L_43 - .L_42)
	.align		4
.L_42:
        /*0068*/ 	.word	index@(.nv.constant0._Z11copyHeatersPfS_ii)
        /*006c*/ 	.short	0x0380
        /*006e*/ 	.short	0x0018


	//----- nvinfo : EIATTR_SW_WAR
	.align		4
.L_43:
        /*0070*/ 	.byte	0x04, 0x36
        /*0072*/ 	.short	(.L_45 - .L_44)
.L_44:
        /*0074*/ 	.word	0x00000008
.L_45:


//--------------------- .nv.callgraph             --------------------------
	.section	.nv.callgraph,"",@"SHT_CUDA_CALLGRAPH"
	.align	4
	.sectionentsize	8
	.align		4
        /*0000*/ 	.word	0x00000000
	.align		4
        /*0004*/ 	.word	0xffffffff
	.align		4
        /*0008*/ 	.word	0x00000000
	.align		4
        /*000c*/ 	.word	0xfffffffe
	.align		4
        /*0010*/ 	.word	0x00000000
	.align		4
        /*0014*/ 	.word	0xfffffffd
	.align		4
        /*0018*/ 	.word	0x00000000
	.align		4
        /*001c*/ 	.word	0xfffffffc


//--------------------- .text._Z10updateGridPfS_fii --------------------------
	.section	.text._Z10updateGridPfS_fii,"ax",@progbits
	.align	128
        .global         _Z10updateGridPfS_fii
        .type           _Z10updateGridPfS_fii,@function
        .size           _Z10updateGridPfS_fii,(.L_x_2 - _Z10updateGridPfS_fii)
        .other          _Z10updateGridPfS_fii,@"STO_CUDA_ENTRY STV_DEFAULT"
_Z10updateGridPfS_fii:
.text._Z10updateGridPfS_fii:
[----:B------:R-:W-:Y:S01]  /*0000*/  LDC R1, c[0x0][0x37c] ;  /* 0x0000df00ff017b82 */ /* 0x000fe20000000800 */
[----:B------:R-:W-:Y:S05]  /*0010*/  EXIT ;  /* 0x000000000000794d */ /* 0x000fea0003800000 */
.L_x_0:
[----:B------:R-:W-:-:S00]  /*0020*/  BRA `(.L_x_0) ;  /* 0xfffffffc00fc7947 */ /* 0x000fc0000383ffff */
[----:B------:R-:W-:-:S00]  /*0030*/  NOP ;  /* 0x0000000000007918 */ /* 0x000fc00000000000 */
        /* <DEDUP_REMOVED lines=12> */
.L_x_2:


//--------------------- .text._Z11copyHeatersPfS_ii --------------------------
	.section	.text._Z11copyHeatersPfS_ii,"ax",@progbits
	.align	128
        .global         _Z11copyHeatersPfS_ii
        .type           _Z11copyHeatersPfS_ii,@function
        .size           _Z11copyHeatersPfS_ii,(.L_x_3 - _Z11copyHeatersPfS_ii)
        .other          _Z11copyHeatersPfS_ii,@"STO_CUDA_ENTRY STV_DEFAULT"
_Z11copyHeatersPfS_ii:
.text._Z11copyHeatersPfS_ii:
[----:B------:R-:W-:Y:S01]  /*0000*/  LDC R1, c[0x0][0x37c] ;  /* 0x0000df00ff017b82 */ /* 0x000fe20000000800 */
[----:B------:R-:W-:Y:S05]  /*0010*/  EXIT ;  /* 0x000000000000794d */ /* 0x000fea0003800000 */
.L_x_1:
        /* <DEDUP_REMOVED lines=14> */
.L_x_3:


//--------------------- .nv.shared.reserved.0     --------------------------
	.section	.nv.shared.reserved.0,"aw",@nobits
	.weak		__nv_reservedSMEM_offset_0_alias
	.size		__nv_reservedSMEM_offset_0_alias, 0, 64
	.other		__nv_reservedSMEM_offset_0_alias,@"STO_CUDA_RESERVED_SHARED STV_DEFAULT"
__nv_reservedSMEM_offset_0_alias:
	.zero		0
	.zero		64


//--------------------- .nv.constant0._Z10updateGridPfS_fii --------------------------
	.section	.nv.constant0._Z10updateGridPfS_fii,"a",@progbits
	.sectionflags	@""
	.align	4
.nv.constant0._Z10updateGridPfS_fii:
	.zero		924


//--------------------- .nv.constant0._Z11copyHeatersPfS_ii --------------------------
	.section	.nv.constant0._Z11copyHeatersPfS_ii,"a",@progbits
	.sectionflags	@""
	.align	4
.nv.constant0._Z11copyHeatersPfS_ii:
	.zero		920


//--------------------- SYMBOLS --------------------------

	.type		.nv.reservedSmem.offset0,@object
	.size		.nv.reservedSmem.offset0,0x4
